//
// Generated by NVIDIA NVVM Compiler
//
// Compiler Build ID: CL-36424714
// Cuda compilation tools, release 13.0, V13.0.88
// Based on NVVM 20.0.0
//

.version 9.0
.target sm_100
.address_size 64

	// .globl	_Z6kernelP3FooPS0_

.visible .entry _Z6kernelP3FooPS0_(
	.param .u64 .ptr .align 1 _Z6kernelP3FooPS0__param_0,
	.param .u64 .ptr .align 1 _Z6kernelP3FooPS0__param_1
)
{
	.reg .b32 	%r<4>;
	.reg .b64 	%rd<10>;

	ld.param.u64 	%rd1, [_Z6kernelP3FooPS0__param_0];
	ld.param.u64 	%rd2, [_Z6kernelP3FooPS0__param_1];
	cvta.to.global.u64 	%rd3, %rd1;
	mov.u32 	%r1, %tid.x;
	shl.b32 	%r2, %r1, 1;
	mul.wide.u32 	%rd4, %r2, 4;
	add.s64 	%rd5, %rd3, %rd4;
	add.s64 	%rd6, %rd1, %rd4;
	mov.b32 	%r3, 4660;
	st.global.u32 	[%rd5], %r3;
	st.global.u32 	[%rd5+4], %r3;
	cvta.to.global.u64 	%rd7, %rd2;
	mul.wide.u32 	%rd8, %r1, 8;
	add.s64 	%rd9, %rd7, %rd8;
	st.global.u64 	[%rd9], %rd6;
	ret;

}


// ===== COMPILED SASS (sm_100) =====

	.target	sm_100

	.elftype	@"ET_EXEC"


//--------------------- .note.nv.tkinfo           --------------------------
	.section	.note.nv.tkinfo,"",@"SHT_NOTE"
	.sectionflags	@"SHF_NOTE_NV_TKINFO"
	.tkinfo
        /*0018*/ 	.word	0x00000002
        /*0030*/ 	.string	""
        /*0030*/ 	.string	"ptxas"
        /*0030*/ 	.string	"Cuda compilation tools, release 13.0, V13.0.88"
        /*0030*/ 	.string	"Build cuda_13.0.r13.0/compiler.36424714_0"
        /*0030*/ 	.string	"-arch sm_100 -m 64 "



//--------------------- .note.nv.cuinfo           --------------------------
	.section	.note.nv.cuinfo,"",@"SHT_NOTE"
	.sectionflags	@"SHF_NOTE_NV_CUINFO"
        /*0018*/ 	.short	0x0002
        /*001a*/ 	.short	0x0064
        /*001c*/ 	.short	0x0082
	.zero		2


//--------------------- .nv.info                  --------------------------
	.section	.nv.info,"",@"SHT_CUDA_INFO"
	.align	4


	//----- nvinfo : EIATTR_REGCOUNT
	.align		4
        /*0000*/ 	.byte	0x04, 0x2f
        /*0002*/ 	.short	(.L_1 - .L_0)
	.align		4
.L_0:
        /*0004*/ 	.word	index@(_Z6kernelP3FooPS0_)
        /*0008*/ 	.word	0x0000000c


	//----- nvinfo : EIATTR_FRAME_SIZE
	.align		4
.L_1:
        /*000c*/ 	.byte	0x04, 0x11
        /*000e*/ 	.short	(.L_3 - .L_2)
	.align		4
.L_2:
        /*0010*/ 	.word	index@(_Z6kernelP3FooPS0_)
        /*0014*/ 	.word	0x00000000


	//----- nvinfo : EIATTR_MIN_STACK_SIZE
	.align		4
.L_3:
        /*0018*/ 	.byte	0x04, 0x12
        /*001a*/ 	.short	(.L_5 - .L_4)
	.align		4
.L_4:
        /*001c*/ 	.word	index@(_Z6kernelP3FooPS0_)
        /*0020*/ 	.word	0x00000000
.L_5:


//--------------------- .nv.compat                --------------------------
	.section	.nv.compat,"",@"SHT_CUDA_COMPAT_INFO"
	.align	4
        /*0000*/ 	.byte	0x02, 0x09, 0x00, 0x00, 0x02, 0x02, 0x01, 0x00, 0x02, 0x05, 0x05, 0x00, 0x03, 0x07, 0x01, 0x01
        /*0010*/ 	.byte	0x02, 0x03, 0x00, 0x00, 0x02, 0x06, 0x01, 0x00, 0x04, 0x0b, 0x08, 0x00, 0x09, 0x00, 0x00, 0x00
        /*0020*/ 	.byte	0x00, 0x00, 0x00, 0x00


//--------------------- .nv.info._Z6kernelP3FooPS0_ --------------------------
	.section	.nv.info._Z6kernelP3FooPS0_,"",@"SHT_CUDA_INFO"
	.sectionflags	@""
	.align	4


	//----- nvinfo : EIATTR_CUDA_API_VERSION
	.align		4
        /*0000*/ 	.byte	0x04, 0x37
        /*0002*/ 	.short	(.L_7 - .L_6)
.L_6:
        /*0004*/ 	.word	0x00000082


	//----- nvinfo : EIATTR_KPARAM_INFO
	.align		4
.L_7:
        /*0008*/ 	.byte	0x04, 0x17
        /*000a*/ 	.short	(.L_9 - .L_8)
.L_8:
        /*000c*/ 	.word	0x00000000
        /*0010*/ 	.short	0x0001
        /*0012*/ 	.short	0x0008
        /*0014*/ 	.byte	0x00, 0xf5, 0x21, 0x00


	//----- nvinfo : EIATTR_KPARAM_INFO
	.align		4
.L_9:
        /*0018*/ 	.byte	0x04, 0x17
        /*001a*/ 	.short	(.L_11 - .L_10)
.L_10:
        /*001c*/ 	.word	0x00000000
        /*0020*/ 	.short	0x0000
        /*0022*/ 	.short	0x0000
        /*0024*/ 	.byte	0x00, 0xf5, 0x21, 0x00


	//----- nvinfo : EIATTR_SPARSE_MMA_MASK
	.align		4
.L_11:
        /*0028*/ 	.byte	0x03, 0x50
        /*002a*/ 	.short	0x0000


	//----- nvinfo : EIATTR_MAXREG_COUNT
	.align		4
        /*002c*/ 	.byte	0x03, 0x1b
        /*002e*/ 	.short	0x00ff


	//----- nvinfo : EIATTR_MERCURY_ISA_VERSION
	.align		4
        /*0030*/ 	.byte	0x03, 0x5f
        /*0032*/ 	.short	0x0101


	//----- nvinfo : EIATTR_VRC_CTA_INIT_COUNT
	.align		4
        /*0034*/ 	.byte	0x02, 0x4a
	.zero		1
	.zero		1


	//----- nvinfo : EIATTR_EXIT_INSTR_OFFSETS
	.align		4
        /*0038*/ 	.byte	0x04, 0x1c
        /*003a*/ 	.short	(.L_13 - .L_12)


	//   ....[0]....
.L_12:
        /*003c*/ 	.word	0x000000c0


	//----- nvinfo : EIATTR_CBANK_PARAM_SIZE
	.align		4
.L_13:
        /*0040*/ 	.byte	0x03, 0x19
        /*0042*/ 	.short	0x0010


	//----- nvinfo : EIATTR_PARAM_CBANK
	.align		4
        /*0044*/ 	.byte	0x04, 0x0a
        /*0046*/ 	.short	(.L_15 - .L_14)
	.align		4
.L_14:
        /*0048*/ 	.word	index@(.nv.constant0._Z6kernelP3FooPS0_)
        /*004c*/ 	.short	0x0380
        /*004e*/ 	.short	0x0010


	//----- nvinfo : EIATTR_SW_WAR
	.align		4
.L_15:
        /*0050*/ 	.byte	0x04, 0x36
        /*0052*/ 	.short	(.L_17 - .L_16)
.L_16:
        /*0054*/ 	.word	0x00000008
.L_17:


//--------------------- .nv.callgraph             --------------------------
	.section	.nv.callgraph,"",@"SHT_CUDA_CALLGRAPH"
	.align	4
	.sectionentsize	8
	.align		4
        /*0000*/ 	.word	0x00000000
	.align		4
        /*0004*/ 	.word	0xffffffff
	.align		4
        /*0008*/ 	.word	0x00000000
	.align		4
        /*000c*/ 	.word	0xfffffffe
	.align		4
        /*0010*/ 	.word	0x00000000
	.align		4
        /*0014*/ 	.word	0xfffffffd
	.align		4
        /*0018*/ 	.word	0x00000000
	.align		4
        /*001c*/ 	.word	0xfffffffc


//--------------------- .text._Z6kernelP3FooPS0_  --------------------------
	.section	.text._Z6kernelP3FooPS0_,"ax",@progbits
	.align	128
        .global         _Z6kernelP3FooPS0_
        .type           _Z6kernelP3FooPS0_,@function
        .size           _Z6kernelP3FooPS0_,(.L_x_1 - _Z6kernelP3FooPS0_)
        .other          _Z6kernelP3FooPS0_,@"STO_CUDA_ENTRY STV_DEFAULT"
_Z6kernelP3FooPS0_:
.text._Z6kernelP3FooPS0_:
[----:B------:R-:W-:Y:S01]  /*0000*/  LDC R1, c[0x0][0x37c] ;  /* 0x0000df00ff017b82 */ /* 0x000fe20000000800 */
[----:B------:R-:W0:Y:S07]  /*0010*/  S2R R9, SR_TID.X ;  /* 0x0000000000097919 */ /* 0x000e2e0000002100 */
[----:B------:R-:W1:Y:S01]  /*0020*/  LDC.64 R2, c[0x0][0x380] ;  /* 0x0000e000ff027b82 */ /* 0x000e620000000a00 */
[----:B------:R-:W2:Y:S07]  /*0030*/  LDCU.64 UR4, c[0x0][0x358] ;  /* 0x00006b00ff0477ac */ /* 0x000eae0008000a00 */
[----:B------:R-:W3:Y:S01]  /*0040*/  LDC.64 R4, c[0x0][0x388] ;  /* 0x0000e200ff047b82 */ /* 0x000ee20000000a00 */
[C---:B0-----:R-:W-:Y:S01]  /*0050*/  SHF.L.U32 R7, R9.reuse, 0x1, RZ ;  /* 0x0000000109077819 */ /* 0x041fe200000006ff */
[----:B---3--:R-:W-:-:S04]  /*0060*/  IMAD.WIDE.U32 R4, R9, 0x8, R4 ;  /* 0x0000000809047825 */ /* 0x008fc800078e0004 */
[----:B-1----:R-:W-:-:S04]  /*0070*/  IMAD.WIDE.U32 R2, R7, 0x4, R2 ;  /* 0x0000000407027825 */ /* 0x002fc800078e0002 */
[----:B------:R-:W-:-:S05]  /*0080*/  HFMA2 R7, -RZ, RZ, 0, 0.0007572174072265625 ;  /* 0x00001234ff077431 */ /* 0x000fca00000001ff */
[----:B--2---:R-:W-:Y:S04]  /*0090*/  STG.E desc[UR4][R2.64], R7 ;  /* 0x0000000702007986 */ /* 0x004fe8000c101904 */
[----:B------:R-:W-:Y:S04]  /*00a0*/  STG.E desc[UR4][R2.64+0x4], R7 ;  /* 0x0000040702007986 */ /* 0x000fe8000c101904 */
[----:B------:R-:W-:Y:S01]  /*00b0*/  STG.E.64 desc[UR4][R4.64], R2 ;  /* 0x0000000204007986 */ /* 0x000fe2000c101b04 */
[----:B------:R-:W-:Y:S05]  /*00c0*/  EXIT ;  /* 0x000000000000794d */ /* 0x000fea0003800000 */
.L_x_0:
[----:B------:R-:W-:-:S00]  /*00d0*/  BRA `(.L_x_0) ;  /* 0xfffffffc00fc7947 */ /* 0x000fc0000383ffff */
[----:B------:R-:W-:-:S00]  /*00e0*/  NOP ;  /* 0x0000000000007918 */ /* 0x000fc00000000000 */
        /* <DEDUP_REMOVED lines=9> */
.L_x_1:


//--------------------- .nv.shared.reserved.0     --------------------------
	.section	.nv.shared.reserved.0,"aw",@nobits
	.weak		__nv_reservedSMEM_offset_0_alias
	.size		__nv_reservedSMEM_offset_0_alias, 0, 64
	.other		__nv_reservedSMEM_offset_0_alias,@"STO_CUDA_RESERVED_SHARED STV_DEFAULT"
__nv_reservedSMEM_offset_0_alias:
	.zero		0
	.zero		64


//--------------------- .nv.constant0._Z6kernelP3FooPS0_ --------------------------
	.section	.nv.constant0._Z6kernelP3FooPS0_,"a",@progbits
	.sectionflags	@""
	.align	4
.nv.constant0._Z6kernelP3FooPS0_:
	.zero		912


//--------------------- SYMBOLS --------------------------

	.type		.nv.reservedSmem.offset0,@object
	.size		.nv.reservedSmem.offset0,0x4
